//
// Generated by NVIDIA NVVM Compiler
//
// Compiler Build ID: CL-36424714
// Cuda compilation tools, release 13.0, V13.0.88
// Based on NVVM 20.0.0
//

.version 9.0
.target sm_100
.address_size 64

	// .globl	_Z13simple_kernelPii

.visible .entry _Z13simple_kernelPii(
	.param .u64 .ptr .align 1 _Z13simple_kernelPii_param_0,
	.param .u32 _Z13simple_kernelPii_param_1
)
{
	.reg .pred 	%p<2>;
	.reg .b32 	%r<8>;
	.reg .b64 	%rd<5>;

	ld.param.u64 	%rd1, [_Z13simple_kernelPii_param_0];
	ld.param.u32 	%r2, [_Z13simple_kernelPii_param_1];
	mov.u32 	%r3, %ctaid.x;
	mov.u32 	%r4, %ntid.x;
	mov.u32 	%r5, %tid.x;
	mad.lo.s32 	%r1, %r3, %r4, %r5;
	setp.ge.s32 	%p1, %r1, %r2;
	@%p1 bra 	$L__BB0_2;
	cvta.to.global.u64 	%rd2, %rd1;
	mul.wide.s32 	%rd3, %r1, 4;
	add.s64 	%rd4, %rd2, %rd3;
	ld.global.u32 	%r6, [%rd4];
	add.s32 	%r7, %r6, 1;
	st.global.u32 	[%rd4], %r7;
$L__BB0_2:
	ret;

}


// ===== COMPILED SASS (sm_100) =====

	.target	sm_100

	.elftype	@"ET_EXEC"


//--------------------- .note.nv.tkinfo           --------------------------
	.section	.note.nv.tkinfo,"",@"SHT_NOTE"
	.sectionflags	@"SHF_NOTE_NV_TKINFO"
	.tkinfo
        /*0018*/ 	.word	0x00000002
        /*0030*/ 	.string	""
        /*0030*/ 	.string	"ptxas"
        /*0030*/ 	.string	"Cuda compilation tools, release 13.0, V13.0.88"
        /*0030*/ 	.string	"Build cuda_13.0.r13.0/compiler.36424714_0"
        /*0030*/ 	.string	"-arch sm_100 -m 64 "



//--------------------- .note.nv.cuinfo           --------------------------
	.section	.note.nv.cuinfo,"",@"SHT_NOTE"
	.sectionflags	@"SHF_NOTE_NV_CUINFO"
        /*0018*/ 	.short	0x0002
        /*001a*/ 	.short	0x0064
        /*001c*/ 	.short	0x0082
	.zero		2


//--------------------- .nv.info                  --------------------------
	.section	.nv.info,"",@"SHT_CUDA_INFO"
	.align	4


	//----- nvinfo : EIATTR_REGCOUNT
	.align		4
        /*0000*/ 	.byte	0x04, 0x2f
        /*0002*/ 	.short	(.L_1 - .L_0)
	.align		4
.L_0:
        /*0004*/ 	.word	index@(_Z13simple_kernelPii)
        /*0008*/ 	.word	0x00000008


	//----- nvinfo : EIATTR_FRAME_SIZE
	.align		4
.L_1:
        /*000c*/ 	.byte	0x04, 0x11
        /*000e*/ 	.short	(.L_3 - .L_2)
	.align		4
.L_2:
        /*0010*/ 	.word	index@(_Z13simple_kernelPii)
        /*0014*/ 	.word	0x00000000


	//----- nvinfo : EIATTR_MIN_STACK_SIZE
	.align		4
.L_3:
        /*0018*/ 	.byte	0x04, 0x12
        /*001a*/ 	.short	(.L_5 - .L_4)
	.align		4
.L_4:
        /*001c*/ 	.word	index@(_Z13simple_kernelPii)
        /*0020*/ 	.word	0x00000000
.L_5:


//--------------------- .nv.compat                --------------------------
	.section	.nv.compat,"",@"SHT_CUDA_COMPAT_INFO"
	.align	4
        /*0000*/ 	.byte	0x02, 0x09, 0x00, 0x00, 0x02, 0x02, 0x01, 0x00, 0x02, 0x05, 0x05, 0x00, 0x03, 0x07, 0x01, 0x01
        /*0010*/ 	.byte	0x02, 0x03, 0x00, 0x00, 0x02, 0x06, 0x01, 0x00, 0x04, 0x0b, 0x08, 0x00, 0x09, 0x00, 0x00, 0x00
        /*0020*/ 	.byte	0x00, 0x00, 0x00, 0x00


//--------------------- .nv.info._Z13simple_kernelPii --------------------------
	.section	.nv.info._Z13simple_kernelPii,"",@"SHT_CUDA_INFO"
	.sectionflags	@""
	.align	4


	//----- nvinfo : EIATTR_CUDA_API_VERSION
	.align		4
        /*0000*/ 	.byte	0x04, 0x37
        /*0002*/ 	.short	(.L_7 - .L_6)
.L_6:
        /*0004*/ 	.word	0x00000082


	//----- nvinfo : EIATTR_KPARAM_INFO
	.align		4
.L_7:
        /*0008*/ 	.byte	0x04, 0x17
        /*000a*/ 	.short	(.L_9 - .L_8)
.L_8:
        /*000c*/ 	.word	0x00000000
        /*0010*/ 	.short	0x0001
        /*0012*/ 	.short	0x0008
        /*0014*/ 	.byte	0x00, 0xf0, 0x11, 0x00


	//----- nvinfo : EIATTR_KPARAM_INFO
	.align		4
.L_9:
        /*0018*/ 	.byte	0x04, 0x17
        /*001a*/ 	.short	(.L_11 - .L_10)
.L_10:
        /*001c*/ 	.word	0x00000000
        /*0020*/ 	.short	0x0000
        /*0022*/ 	.short	0x0000
        /*0024*/ 	.byte	0x00, 0xf5, 0x21, 0x00


	//----- nvinfo : EIATTR_SPARSE_MMA_MASK
	.align		4
.L_11:
        /*0028*/ 	.byte	0x03, 0x50
        /*002a*/ 	.short	0x0000


	//----- nvinfo : EIATTR_MAXREG_COUNT
	.align		4
        /*002c*/ 	.byte	0x03, 0x1b
        /*002e*/ 	.short	0x00ff


	//----- nvinfo : EIATTR_MERCURY_ISA_VERSION
	.align		4
        /*0030*/ 	.byte	0x03, 0x5f
        /*0032*/ 	.short	0x0101


	//----- nvinfo : EIATTR_VRC_CTA_INIT_COUNT
	.align		4
        /*0034*/ 	.byte	0x02, 0x4a
	.zero		1
	.zero		1


	//----- nvinfo : EIATTR_EXIT_INSTR_OFFSETS
	.align		4
        /*0038*/ 	.byte	0x04, 0x1c
        /*003a*/ 	.short	(.L_13 - .L_12)


	//   ....[0]....
.L_12:
        /*003c*/ 	.word	0x00000070


	//   ....[1]....
        /*0040*/ 	.word	0x000000e0


	//----- nvinfo : EIATTR_CBANK_PARAM_SIZE
	.align		4
.L_13:
        /*0044*/ 	.byte	0x03, 0x19
        /*0046*/ 	.short	0x000c


	//----- nvinfo : EIATTR_PARAM_CBANK
	.align		4
        /*0048*/ 	.byte	0x04, 0x0a
        /*004a*/ 	.short	(.L_15 - .L_14)
	.align		4
.L_14:
        /*004c*/ 	.word	index@(.nv.constant0._Z13simple_kernelPii)
        /*0050*/ 	.short	0x0380
        /*0052*/ 	.short	0x000c


	//----- nvinfo : EIATTR_SW_WAR
	.align		4
.L_15:
        /*0054*/ 	.byte	0x04, 0x36
        /*0056*/ 	.short	(.L_17 - .L_16)
.L_16:
        /*0058*/ 	.word	0x00000008
.L_17:


//--------------------- .nv.callgraph             --------------------------
	.section	.nv.callgraph,"",@"SHT_CUDA_CALLGRAPH"
	.align	4
	.sectionentsize	8
	.align		4
        /*0000*/ 	.word	0x00000000
	.align		4
        /*0004*/ 	.word	0xffffffff
	.align		4
        /*0008*/ 	.word	0x00000000
	.align		4
        /*000c*/ 	.word	0xfffffffe
	.align		4
        /*0010*/ 	.word	0x00000000
	.align		4
        /*0014*/ 	.word	0xfffffffd
	.align		4
        /*0018*/ 	.word	0x00000000
	.align		4
        /*001c*/ 	.word	0xfffffffc


//--------------------- .text._Z13simple_kernelPii --------------------------
	.section	.text._Z13simple_kernelPii,"ax",@progbits
	.align	128
        .global         _Z13simple_kernelPii
        .type           _Z13simple_kernelPii,@function
        .size           _Z13simple_kernelPii,(.L_x_1 - _Z13simple_kernelPii)
        .other          _Z13simple_kernelPii,@"STO_CUDA_ENTRY STV_DEFAULT"
_Z13simple_kernelPii:
.text._Z13simple_kernelPii:
[----:B------:R-:W-:Y:S01]  /*0000*/  LDC R1, c[0x0][0x37c] ;  /* 0x0000df00ff017b82 */ /* 0x000fe20000000800 */
[----:B------:R-:W0:Y:S07]  /*0010*/  S2R R0, SR_TID.X ;  /* 0x0000000000007919 */ /* 0x000e2e0000002100 */
[----:B------:R-:W0:Y:S01]  /*0020*/  S2UR UR4, SR_CTAID.X ;  /* 0x00000000000479c3 */ /* 0x000e220000002500 */
[----:B------:R-:W1:Y:S07]  /*0030*/  LDCU UR5, c[0x0][0x388] ;  /* 0x00007100ff0577ac */ /* 0x000e6e0008000800 */
[----:B------:R-:W0:Y:S02]  /*0040*/  LDC R5, c[0x0][0x360] ;  /* 0x0000d800ff057b82 */ /* 0x000e240000000800 */
[----:B0-----:R-:W-:-:S05]  /*0050*/  IMAD R5, R5, UR4, R0 ;  /* 0x0000000405057c24 */ /* 0x001fca000f8e0200 */
[----:B-1----:R-:W-:-:S13]  /*0060*/  ISETP.GE.AND P0, PT, R5, UR5, PT ;  /* 0x0000000505007c0c */ /* 0x002fda000bf06270 */
[----:B------:R-:W-:Y:S05]  /*0070*/  @P0 EXIT ;  /* 0x000000000000094d */ /* 0x000fea0003800000 */
[----:B------:R-:W0:Y:S01]  /*0080*/  LDC.64 R2, c[0x0][0x380] ;  /* 0x0000e000ff027b82 */ /* 0x000e220000000a00 */
[----:B------:R-:W1:Y:S01]  /*0090*/  LDCU.64 UR4, c[0x0][0x358] ;  /* 0x00006b00ff0477ac */ /* 0x000e620008000a00 */
[----:B0-----:R-:W-:-:S05]  /*00a0*/  IMAD.WIDE R2, R5, 0x4, R2 ;  /* 0x0000000405027825 */ /* 0x001fca00078e0202 */
[----:B-1----:R-:W2:Y:S02]  /*00b0*/  LDG.E R0, desc[UR4][R2.64] ;  /* 0x0000000402007981 */ /* 0x002ea4000c1e1900 */
[----:B--2---:R-:W-:-:S05]  /*00c0*/  IADD3 R5, PT, PT, R0, 0x1, RZ ;  /* 0x0000000100057810 */ /* 0x004fca0007ffe0ff */
[----:B------:R-:W-:Y:S01]  /*00d0*/  STG.E desc[UR4][R2.64], R5 ;  /* 0x0000000502007986 */ /* 0x000fe2000c101904 */
[----:B------:R-:W-:Y:S05]  /*00e0*/  EXIT ;  /* 0x000000000000794d */ /* 0x000fea0003800000 */
.L_x_0:
[----:B------:R-:W-:-:S00]  /*00f0*/  BRA `(.L_x_0) ;  /* 0xfffffffc00fc7947 */ /* 0x000fc0000383ffff */
[----:B------:R-:W-:-:S00]  /*0100*/  NOP ;  /* 0x0000000000007918 */ /* 0x000fc00000000000 */
[----:B------:R-:W-:-:S00]  /*0110*/  NOP ;  /* 0x0000000000007918 */ /* 0x000fc00000000000 */
[----:B------:R-:W-:-:S00]  /*0120*/  NOP ;  /* 0x0000000000007918 */ /* 0x000fc00000000000 */
[----:B------:R-:W-:-:S00]  /*0130*/  NOP ;  /* 0x0000000000007918 */ /* 0x000fc00000000000 */
[----:B------:R-:W-:-:S00]  /*0140*/  NOP ;  /* 0x0000000000007918 */ /* 0x000fc00000000000 */
[----:B------:R-:W-:-:S00]  /*0150*/  NOP ;  /* 0x0000000000007918 */ /* 0x000fc00000000000 */
[----:B------:R-:W-:-:S00]  /*0160*/  NOP ;  /* 0x0000000000007918 */ /* 0x000fc00000000000 */
[----:B------:R-:W-:-:S00]  /*0170*/  NOP ;  /* 0x0000000000007918 */ /* 0x000fc00000000000 */
.L_x_1:


//--------------------- .nv.shared.reserved.0     --------------------------
	.section	.nv.shared.reserved.0,"aw",@nobits
	.weak		__nv_reservedSMEM_offset_0_alias
	.size		__nv_reservedSMEM_offset_0_alias, 0, 64
	.other		__nv_reservedSMEM_offset_0_alias,@"STO_CUDA_RESERVED_SHARED STV_DEFAULT"
__nv_reservedSMEM_offset_0_alias:
	.zero		0
	.zero		64


//--------------------- .nv.constant0._Z13simple_kernelPii --------------------------
	.section	.nv.constant0._Z13simple_kernelPii,"a",@progbits
	.sectionflags	@""
	.align	4
.nv.constant0._Z13simple_kernelPii:
	.zero		908


//--------------------- SYMBOLS --------------------------

	.type		.nv.reservedSmem.offset0,@object
	.size		.nv.reservedSmem.offset0,0x4
